//
// Generated by NVIDIA NVVM Compiler
//
// Compiler Build ID: CL-36424714
// Cuda compilation tools, release 13.0, V13.0.88
// Based on NVVM 20.0.0
//

.version 9.0
.target sm_100
.address_size 64

	// .globl	_Z12copy_reshapePKfPf

.visible .entry _Z12copy_reshapePKfPf(
	.param .u64 .ptr .align 1 _Z12copy_reshapePKfPf_param_0,
	.param .u64 .ptr .align 1 _Z12copy_reshapePKfPf_param_1
)
.maxntid 256
{
	.reg .pred 	%p<7>;
	.reg .b32 	%r<30>;
	.reg .b32 	%f<6>;
	.reg .b64 	%rd<18>;

	ld.param.u64 	%rd3, [_Z12copy_reshapePKfPf_param_0];
	ld.param.u64 	%rd4, [_Z12copy_reshapePKfPf_param_1];
	cvta.to.global.u64 	%rd1, %rd4;
	cvta.to.global.u64 	%rd2, %rd3;
	mov.u32 	%r12, %ctaid.x;
	mov.u32 	%r13, %ntid.x;
	mov.u32 	%r14, %tid.x;
	mad.lo.s32 	%r28, %r12, %r13, %r14;
	mov.u32 	%r15, %nctaid.x;
	mul.lo.s32 	%r2, %r13, %r15;
	setp.gt.s32 	%p1, %r28, 511;
	@%p1 bra 	$L__BB0_7;
	add.s32 	%r16, %r28, %r2;
	max.s32 	%r17, %r16, 512;
	setp.lt.s32 	%p2, %r16, 512;
	selp.u32 	%r18, 1, 0, %p2;
	add.s32 	%r19, %r16, %r18;
	sub.s32 	%r20, %r17, %r19;
	div.u32 	%r21, %r20, %r2;
	add.s32 	%r3, %r21, %r18;
	and.b32  	%r22, %r3, 3;
	setp.eq.s32 	%p3, %r22, 3;
	@%p3 bra 	$L__BB0_4;
	add.s32 	%r23, %r3, 1;
	and.b32  	%r24, %r23, 3;
	neg.s32 	%r26, %r24;
$L__BB0_3:
	.pragma "nounroll";
	mul.wide.s32 	%rd5, %r28, 4;
	add.s64 	%rd6, %rd1, %rd5;
	add.s64 	%rd7, %rd2, %rd5;
	ld.global.nc.f32 	%f1, [%rd7];
	st.global.f32 	[%rd6], %f1;
	add.s32 	%r28, %r28, %r2;
	add.s32 	%r26, %r26, 1;
	setp.ne.s32 	%p4, %r26, 0;
	@%p4 bra 	$L__BB0_3;
$L__BB0_4:
	setp.lt.u32 	%p5, %r3, 3;
	@%p5 bra 	$L__BB0_7;
	mul.wide.s32 	%rd11, %r2, 4;
	shl.b32 	%r25, %r2, 2;
$L__BB0_6:
	mul.wide.s32 	%rd8, %r28, 4;
	add.s64 	%rd9, %rd2, %rd8;
	ld.global.nc.f32 	%f2, [%rd9];
	add.s64 	%rd10, %rd1, %rd8;
	st.global.f32 	[%rd10], %f2;
	add.s64 	%rd12, %rd9, %rd11;
	ld.global.nc.f32 	%f3, [%rd12];
	add.s64 	%rd13, %rd10, %rd11;
	st.global.f32 	[%rd13], %f3;
	add.s64 	%rd14, %rd12, %rd11;
	ld.global.nc.f32 	%f4, [%rd14];
	add.s64 	%rd15, %rd13, %rd11;
	st.global.f32 	[%rd15], %f4;
	add.s64 	%rd16, %rd14, %rd11;
	ld.global.nc.f32 	%f5, [%rd16];
	add.s64 	%rd17, %rd15, %rd11;
	st.global.f32 	[%rd17], %f5;
	add.s32 	%r28, %r25, %r28;
	setp.lt.s32 	%p6, %r28, 512;
	@%p6 bra 	$L__BB0_6;
$L__BB0_7:
	ret;

}


// ===== COMPILED SASS (sm_100) =====

	.target	sm_100

	.elftype	@"ET_EXEC"


//--------------------- .note.nv.tkinfo           --------------------------
	.section	.note.nv.tkinfo,"",@"SHT_NOTE"
	.sectionflags	@"SHF_NOTE_NV_TKINFO"
	.tkinfo
        /*0018*/ 	.word	0x00000002
        /*0030*/ 	.string	""
        /*0030*/ 	.string	"ptxas"
        /*0030*/ 	.string	"Cuda compilation tools, release 13.0, V13.0.88"
        /*0030*/ 	.string	"Build cuda_13.0.r13.0/compiler.36424714_0"
        /*0030*/ 	.string	"-arch sm_100 -m 64 "



//--------------------- .note.nv.cuinfo           --------------------------
	.section	.note.nv.cuinfo,"",@"SHT_NOTE"
	.sectionflags	@"SHF_NOTE_NV_CUINFO"
        /*0018*/ 	.short	0x0002
        /*001a*/ 	.short	0x0064
        /*001c*/ 	.short	0x0082
	.zero		2


//--------------------- .nv.info                  --------------------------
	.section	.nv.info,"",@"SHT_CUDA_INFO"
	.align	4


	//----- nvinfo : EIATTR_REGCOUNT
	.align		4
        /*0000*/ 	.byte	0x04, 0x2f
        /*0002*/ 	.short	(.L_1 - .L_0)
	.align		4
.L_0:
        /*0004*/ 	.word	index@(_Z12copy_reshapePKfPf)
        /*0008*/ 	.word	0x0000001a


	//----- nvinfo : EIATTR_FRAME_SIZE
	.align		4
.L_1:
        /*000c*/ 	.byte	0x04, 0x11
        /*000e*/ 	.short	(.L_3 - .L_2)
	.align		4
.L_2:
        /*0010*/ 	.word	index@(_Z12copy_reshapePKfPf)
        /*0014*/ 	.word	0x00000000


	//----- nvinfo : EIATTR_MIN_STACK_SIZE
	.align		4
.L_3:
        /*0018*/ 	.byte	0x04, 0x12
        /*001a*/ 	.short	(.L_5 - .L_4)
	.align		4
.L_4:
        /*001c*/ 	.word	index@(_Z12copy_reshapePKfPf)
        /*0020*/ 	.word	0x00000000
.L_5:


//--------------------- .nv.compat                --------------------------
	.section	.nv.compat,"",@"SHT_CUDA_COMPAT_INFO"
	.align	4
        /*0000*/ 	.byte	0x02, 0x09, 0x00, 0x00, 0x02, 0x02, 0x01, 0x00, 0x02, 0x05, 0x05, 0x00, 0x03, 0x07, 0x01, 0x01
        /*0010*/ 	.byte	0x02, 0x03, 0x00, 0x00, 0x02, 0x06, 0x01, 0x00, 0x04, 0x0b, 0x08, 0x00, 0x09, 0x00, 0x00, 0x00
        /*0020*/ 	.byte	0x00, 0x00, 0x00, 0x00


//--------------------- .nv.info._Z12copy_reshapePKfPf --------------------------
	.section	.nv.info._Z12copy_reshapePKfPf,"",@"SHT_CUDA_INFO"
	.sectionflags	@""
	.align	4


	//----- nvinfo : EIATTR_CUDA_API_VERSION
	.align		4
        /*0000*/ 	.byte	0x04, 0x37
        /*0002*/ 	.short	(.L_7 - .L_6)
.L_6:
        /*0004*/ 	.word	0x00000082


	//----- nvinfo : EIATTR_KPARAM_INFO
	.align		4
.L_7:
        /*0008*/ 	.byte	0x04, 0x17
        /*000a*/ 	.short	(.L_9 - .L_8)
.L_8:
        /*000c*/ 	.word	0x00000000
        /*0010*/ 	.short	0x0001
        /*0012*/ 	.short	0x0008
        /*0014*/ 	.byte	0x00, 0xf5, 0x21, 0x00


	//----- nvinfo : EIATTR_KPARAM_INFO
	.align		4
.L_9:
        /*0018*/ 	.byte	0x04, 0x17
        /*001a*/ 	.short	(.L_11 - .L_10)
.L_10:
        /*001c*/ 	.word	0x00000000
        /*0020*/ 	.short	0x0000
        /*0022*/ 	.short	0x0000
        /*0024*/ 	.byte	0x00, 0xf5, 0x21, 0x00


	//----- nvinfo : EIATTR_SPARSE_MMA_MASK
	.align		4
.L_11:
        /*0028*/ 	.byte	0x03, 0x50
        /*002a*/ 	.short	0x0000


	//----- nvinfo : EIATTR_MAXREG_COUNT
	.align		4
        /*002c*/ 	.byte	0x03, 0x1b
        /*002e*/ 	.short	0x00ff


	//----- nvinfo : EIATTR_MERCURY_ISA_VERSION
	.align		4
        /*0030*/ 	.byte	0x03, 0x5f
        /*0032*/ 	.short	0x0101


	//----- nvinfo : EIATTR_VRC_CTA_INIT_COUNT
	.align		4
        /*0034*/ 	.byte	0x02, 0x4a
	.zero		1
	.zero		1


	//----- nvinfo : EIATTR_EXIT_INSTR_OFFSETS
	.align		4
        /*0038*/ 	.byte	0x04, 0x1c
        /*003a*/ 	.short	(.L_13 - .L_12)


	//   ....[0]....
.L_12:
        /*003c*/ 	.word	0x00000080


	//   ....[1]....
        /*0040*/ 	.word	0x00000370


	//   ....[2]....
        /*0044*/ 	.word	0x000004b0


	//----- nvinfo : EIATTR_MAX_THREADS
	.align		4
.L_13:
        /*0048*/ 	.byte	0x04, 0x05
        /*004a*/ 	.short	(.L_15 - .L_14)
.L_14:
        /*004c*/ 	.word	0x00000100
        /*0050*/ 	.word	0x00000001
        /*0054*/ 	.word	0x00000001


	//----- nvinfo : EIATTR_CRS_STACK_SIZE
	.align		4
.L_15:
        /*0058*/ 	.byte	0x04, 0x1e
        /*005a*/ 	.short	(.L_17 - .L_16)
.L_16:
        /*005c*/ 	.word	0x00000000


	//----- nvinfo : EIATTR_CBANK_PARAM_SIZE
	.align		4
.L_17:
        /*0060*/ 	.byte	0x03, 0x19
        /*0062*/ 	.short	0x0010


	//----- nvinfo : EIATTR_PARAM_CBANK
	.align		4
        /*0064*/ 	.byte	0x04, 0x0a
        /*0066*/ 	.short	(.L_19 - .L_18)
	.align		4
.L_18:
        /*0068*/ 	.word	index@(.nv.constant0._Z12copy_reshapePKfPf)
        /*006c*/ 	.short	0x0380
        /*006e*/ 	.short	0x0010


	//----- nvinfo : EIATTR_SW_WAR
	.align		4
.L_19:
        /*0070*/ 	.byte	0x04, 0x36
        /*0072*/ 	.short	(.L_21 - .L_20)
.L_20:
        /*0074*/ 	.word	0x00000008
.L_21:


//--------------------- .nv.callgraph             --------------------------
	.section	.nv.callgraph,"",@"SHT_CUDA_CALLGRAPH"
	.align	4
	.sectionentsize	8
	.align		4
        /*0000*/ 	.word	0x00000000
	.align		4
        /*0004*/ 	.word	0xffffffff
	.align		4
        /*0008*/ 	.word	0x00000000
	.align		4
        /*000c*/ 	.word	0xfffffffe
	.align		4
        /*0010*/ 	.word	0x00000000
	.align		4
        /*0014*/ 	.word	0xfffffffd
	.align		4
        /*0018*/ 	.word	0x00000000
	.align		4
        /*001c*/ 	.word	0xfffffffc


//--------------------- .text._Z12copy_reshapePKfPf --------------------------
	.section	.text._Z12copy_reshapePKfPf,"ax",@progbits
	.align	128
        .global         _Z12copy_reshapePKfPf
        .type           _Z12copy_reshapePKfPf,@function
        .size           _Z12copy_reshapePKfPf,(.L_x_5 - _Z12copy_reshapePKfPf)
        .other          _Z12copy_reshapePKfPf,@"STO_CUDA_ENTRY STV_DEFAULT"
_Z12copy_reshapePKfPf:
.text._Z12copy_reshapePKfPf:
[----:B------:R-:W-:Y:S01]  /*0000*/  LDC R1, c[0x0][0x37c] ;  /* 0x0000df00ff017b82 */ /* 0x000fe20000000800 */
[----:B------:R-:W0:Y:S07]  /*0010*/  S2R R7, SR_TID.X ;  /* 0x0000000000077919 */ /* 0x000e2e0000002100 */
[----:B------:R-:W0:Y:S08]  /*0020*/  S2UR UR4, SR_CTAID.X ;  /* 0x00000000000479c3 */ /* 0x000e300000002500 */
[----:B------:R-:W0:Y:S01]  /*0030*/  LDC R0, c[0x0][0x360] ;  /* 0x0000d800ff007b82 */ /* 0x000e220000000800 */
[----:B------:R-:W1:Y:S01]  /*0040*/  LDCU UR5, c[0x0][0x370] ;  /* 0x00006e00ff0577ac */ /* 0x000e620008000800 */
[----:B0-----:R-:W-:-:S02]  /*0050*/  IMAD R7, R0, UR4, R7 ;  /* 0x0000000400077c24 */ /* 0x001fc4000f8e0207 */
[----:B-1----:R-:W-:-:S03]  /*0060*/  IMAD R0, R0, UR5, RZ ;  /* 0x0000000500007c24 */ /* 0x002fc6000f8e02ff */
[----:B------:R-:W-:-:S13]  /*0070*/  ISETP.GT.AND P0, PT, R7, 0x1ff, PT ;  /* 0x000001ff0700780c */ /* 0x000fda0003f04270 */
[----:B------:R-:W-:Y:S05]  /*0080*/  @P0 EXIT ;  /* 0x000000000000094d */ /* 0x000fea0003800000 */
[----:B------:R-:W0:Y:S01]  /*0090*/  I2F.U32.RP R8, R0 ;  /* 0x0000000000087306 */ /* 0x000e220000209000 */
[C---:B------:R-:W-:Y:S01]  /*00a0*/  IADD3 R4, PT, PT, R0.reuse, R7, RZ ;  /* 0x0000000700047210 */ /* 0x040fe20007ffe0ff */
[----:B------:R-:W-:Y:S01]  /*00b0*/  IMAD.MOV R9, RZ, RZ, -R0 ;  /* 0x000000ffff097224 */ /* 0x000fe200078e0a00 */
[----:B------:R-:W-:Y:S01]  /*00c0*/  ISETP.NE.U32.AND P2, PT, R0, RZ, PT ;  /* 0x000000ff0000720c */ /* 0x000fe20003f45070 */
[----:B------:R-:W1:Y:S01]  /*00d0*/  LDCU.64 UR4, c[0x0][0x358] ;  /* 0x00006b00ff0477ac */ /* 0x000e620008000a00 */
[C---:B------:R-:W-:Y:S01]  /*00e0*/  ISETP.GE.AND P0, PT, R4.reuse, 0x200, PT ;  /* 0x000002000400780c */ /* 0x040fe20003f06270 */
[----:B------:R-:W-:Y:S01]  /*00f0*/  BSSY.RECONVERGENT B0, `(.L_x_0) ;  /* 0x0000027000007945 */ /* 0x000fe20003800200 */
[----:B------:R-:W-:Y:S02]  /*0100*/  VIMNMX R5, PT, PT, R4, 0x200, !PT ;  /* 0x0000020004057848 */ /* 0x000fe40007fe0100 */
[----:B------:R-:W-:-:S04]  /*0110*/  SEL R6, RZ, 0x1, P0 ;  /* 0x00000001ff067807 */ /* 0x000fc80000000000 */
[----:B------:R-:W-:Y:S01]  /*0120*/  IADD3 R5, PT, PT, R5, -R4, -R6 ;  /* 0x8000000405057210 */ /* 0x000fe20007ffe806 */
[----:B0-----:R-:W0:Y:S02]  /*0130*/  MUFU.RCP R8, R8 ;  /* 0x0000000800087308 */ /* 0x001e240000001000 */
[----:B0-----:R-:W-:-:S06]  /*0140*/  IADD3 R2, PT, PT, R8, 0xffffffe, RZ ;  /* 0x0ffffffe08027810 */ /* 0x001fcc0007ffe0ff */
[----:B------:R0:W2:Y:S02]  /*0150*/  F2I.FTZ.U32.TRUNC.NTZ R3, R2 ;  /* 0x0000000200037305 */ /* 0x0000a4000021f000 */
[----:B0-----:R-:W-:Y:S02]  /*0160*/  IMAD.MOV.U32 R2, RZ, RZ, RZ ;  /* 0x000000ffff027224 */ /* 0x001fe400078e00ff */
[----:B--2---:R-:W-:-:S04]  /*0170*/  IMAD R9, R9, R3, RZ ;  /* 0x0000000309097224 */ /* 0x004fc800078e02ff */
[----:B------:R-:W-:-:S06]  /*0180*/  IMAD.HI.U32 R8, R3, R9, R2 ;  /* 0x0000000903087227 */ /* 0x000fcc00078e0002 */
[----:B------:R-:W-:-:S05]  /*0190*/  IMAD.HI.U32 R9, R8, R5, RZ ;  /* 0x0000000508097227 */ /* 0x000fca00078e00ff */
[----:B------:R-:W-:-:S05]  /*01a0*/  IADD3 R2, PT, PT, -R9, RZ, RZ ;  /* 0x000000ff09027210 */ /* 0x000fca0007ffe1ff */
[----:B------:R-:W-:Y:S02]  /*01b0*/  IMAD R5, R0, R2, R5 ;  /* 0x0000000200057224 */ /* 0x000fe400078e0205 */
[----:B------:R-:W0:Y:S03]  /*01c0*/  LDC.64 R2, c[0x0][0x388] ;  /* 0x0000e200ff027b82 */ /* 0x000e260000000a00 */
[----:B------:R-:W-:-:S13]  /*01d0*/  ISETP.GE.U32.AND P0, PT, R5, R0, PT ;  /* 0x000000000500720c */ /* 0x000fda0003f06070 */
[----:B------:R-:W-:Y:S01]  /*01e0*/  @P0 IMAD.IADD R5, R5, 0x1, -R0 ;  /* 0x0000000105050824 */ /* 0x000fe200078e0a00 */
[----:B------:R-:W-:-:S04]  /*01f0*/  @P0 IADD3 R9, PT, PT, R9, 0x1, RZ ;  /* 0x0000000109090810 */ /* 0x000fc80007ffe0ff */
[-C--:B------:R-:W-:Y:S02]  /*0200*/  ISETP.GE.U32.AND P1, PT, R5, R0.reuse, PT ;  /* 0x000000000500720c */ /* 0x080fe40003f26070 */
[----:B------:R-:W2:Y:S11]  /*0210*/  LDC.64 R4, c[0x0][0x380] ;  /* 0x0000e000ff047b82 */ /* 0x000eb60000000a00 */
[----:B------:R-:W-:Y:S01]  /*0220*/  @P1 VIADD R9, R9, 0x1 ;  /* 0x0000000109091836 */ /* 0x000fe20000000000 */
[----:B------:R-:W-:-:S04]  /*0230*/  @!P2 LOP3.LUT R9, RZ, R0, RZ, 0x33, !PT ;  /* 0x00000000ff09a212 */ /* 0x000fc800078e33ff */
[----:B------:R-:W-:-:S04]  /*0240*/  IADD3 R6, PT, PT, R6, R9, RZ ;  /* 0x0000000906067210 */ /* 0x000fc80007ffe0ff */
[C---:B------:R-:W-:Y:S02]  /*0250*/  LOP3.LUT R8, R6.reuse, 0x3, RZ, 0xc0, !PT ;  /* 0x0000000306087812 */ /* 0x040fe400078ec0ff */
[----:B------:R-:W-:Y:S02]  /*0260*/  ISETP.GE.U32.AND P1, PT, R6, 0x3, PT ;  /* 0x000000030600780c */ /* 0x000fe40003f26070 */
[----:B------:R-:W-:-:S13]  /*0270*/  ISETP.NE.AND P0, PT, R8, 0x3, PT ;  /* 0x000000030800780c */ /* 0x000fda0003f05270 */
[----:B01----:R-:W-:Y:S05]  /*0280*/  @!P0 BRA `(.L_x_1) ;  /* 0x0000000000348947 */ /* 0x003fea0003800000 */
[----:B------:R-:W0:Y:S01]  /*0290*/  LDC.64 R14, c[0x0][0x380] ;  /* 0x0000e000ff0e7b82 */ /* 0x000e220000000a00 */
[----:B------:R-:W-:-:S05]  /*02a0*/  VIADD R6, R6, 0x1 ;  /* 0x0000000106067836 */ /* 0x000fca0000000000 */
[----:B------:R-:W-:Y:S02]  /*02b0*/  LOP3.LUT R6, R6, 0x3, RZ, 0xc0, !PT ;  /* 0x0000000306067812 */ /* 0x000fe400078ec0ff */
[----:B------:R-:W1:Y:S02]  /*02c0*/  LDC.64 R12, c[0x0][0x388] ;  /* 0x0000e200ff0c7b82 */ /* 0x000e640000000a00 */
[----:B------:R-:W-:-:S07]  /*02d0*/  IADD3 R6, PT, PT, -R6, RZ, RZ ;  /* 0x000000ff06067210 */ /* 0x000fce0007ffe1ff */
.L_x_2:
[----:B0--3--:R-:W-:-:S06]  /*02e0*/  IMAD.WIDE R10, R7, 0x4, R14 ;  /* 0x00000004070a7825 */ /* 0x009fcc00078e020e */
[----:B------:R-:W3:Y:S01]  /*02f0*/  LDG.E.CONSTANT R11, desc[UR4][R10.64] ;  /* 0x000000040a0b7981 */ /* 0x000ee2000c1e9900 */
[----:B-1----:R-:W-:Y:S01]  /*0300*/  IMAD.WIDE R8, R7, 0x4, R12 ;  /* 0x0000000407087825 */ /* 0x002fe200078e020c */
[----:B------:R-:W-:-:S03]  /*0310*/  IADD3 R7, PT, PT, R0, R7, RZ ;  /* 0x0000000700077210 */ /* 0x000fc60007ffe0ff */
[----:B------:R-:W-:-:S05]  /*0320*/  VIADD R6, R6, 0x1 ;  /* 0x0000000106067836 */ /* 0x000fca0000000000 */
[----:B------:R-:W-:Y:S01]  /*0330*/  ISETP.NE.AND P0, PT, R6, RZ, PT ;  /* 0x000000ff0600720c */ /* 0x000fe20003f05270 */
[----:B---3--:R3:W-:-:S12]  /*0340*/  STG.E desc[UR4][R8.64], R11 ;  /* 0x0000000b08007986 */ /* 0x0087d8000c101904 */
[----:B------:R-:W-:Y:S05]  /*0350*/  @P0 BRA `(.L_x_2) ;  /* 0xfffffffc00e00947 */ /* 0x000fea000383ffff */
.L_x_1:
[----:B------:R-:W-:Y:S05]  /*0360*/  BSYNC.RECONVERGENT B0 ;  /* 0x0000000000007941 */ /* 0x000fea0003800200 */
.L_x_0:
[----:B------:R-:W-:Y:S05]  /*0370*/  @!P1 EXIT ;  /* 0x000000000000994d */ /* 0x000fea0003800000 */
.L_x_3:
[----:B0-2---:R-:W-:-:S04]  /*0380*/  IMAD.WIDE R20, R7, 0x4, R4 ;  /* 0x0000000407147825 */ /* 0x005fc800078e0204 */
[C---:B---3--:R-:W-:Y:S02]  /*0390*/  IMAD.WIDE R8, R0.reuse, 0x4, R20 ;  /* 0x0000000400087825 */ /* 0x048fe400078e0214 */
[----:B------:R-:W2:Y:S02]  /*03a0*/  LDG.E.CONSTANT R21, desc[UR4][R20.64] ;  /* 0x0000000414157981 */ /* 0x000ea4000c1e9900 */
[C---:B------:R-:W-:Y:S02]  /*03b0*/  IMAD.WIDE R12, R0.reuse, 0x4, R8 ;  /* 0x00000004000c7825 */ /* 0x040fe400078e0208 */
[----:B------:R-:W3:Y:S02]  /*03c0*/  LDG.E.CONSTANT R9, desc[UR4][R8.64] ;  /* 0x0000000408097981 */ /* 0x000ee4000c1e9900 */
[----:B------:R-:W-:Y:S02]  /*03d0*/  IMAD.WIDE R16, R0, 0x4, R12 ;  /* 0x0000000400107825 */ /* 0x000fe400078e020c */
[----:B------:R-:W4:Y:S04]  /*03e0*/  LDG.E.CONSTANT R13, desc[UR4][R12.64] ;  /* 0x000000040c0d7981 */ /* 0x000f28000c1e9900 */
[----:B------:R-:W5:Y:S01]  /*03f0*/  LDG.E.CONSTANT R17, desc[UR4][R16.64] ;  /* 0x0000000410117981 */ /* 0x000f62000c1e9900 */
[----:B------:R-:W-:-:S04]  /*0400*/  IMAD.WIDE R22, R7, 0x4, R2 ;  /* 0x0000000407167825 */ /* 0x000fc800078e0202 */
[----:B------:R-:W-:-:S04]  /*0410*/  IMAD.WIDE R10, R0, 0x4, R22 ;  /* 0x00000004000a7825 */ /* 0x000fc800078e0216 */
[----:B------:R-:W-:-:S04]  /*0420*/  IMAD.WIDE R14, R0, 0x4, R10 ;  /* 0x00000004000e7825 */ /* 0x000fc800078e020a */
[C---:B------:R-:W-:Y:S01]  /*0430*/  IMAD.WIDE R18, R0.reuse, 0x4, R14 ;  /* 0x0000000400127825 */ /* 0x040fe200078e020e */
[----:B------:R-:W-:-:S04]  /*0440*/  LEA R7, R0, R7, 0x2 ;  /* 0x0000000700077211 */ /* 0x000fc800078e10ff */
[----:B------:R-:W-:Y:S01]  /*0450*/  ISETP.GE.AND P0, PT, R7, 0x200, PT ;  /* 0x000002000700780c */ /* 0x000fe20003f06270 */
[----:B--2---:R0:W-:Y:S04]  /*0460*/  STG.E desc[UR4][R22.64], R21 ;  /* 0x0000001516007986 */ /* 0x0041e8000c101904 */
[----:B---3--:R0:W-:Y:S04]  /*0470*/  STG.E desc[UR4][R10.64], R9 ;  /* 0x000000090a007986 */ /* 0x0081e8000c101904 */
[----:B----4-:R0:W-:Y:S04]  /*0480*/  STG.E desc[UR4][R14.64], R13 ;  /* 0x0000000d0e007986 */ /* 0x0101e8000c101904 */
[----:B-----5:R0:W-:Y:S01]  /*0490*/  STG.E desc[UR4][R18.64], R17 ;  /* 0x0000001112007986 */ /* 0x0201e2000c101904 */
[----:B------:R-:W-:Y:S05]  /*04a0*/  @!P0 BRA `(.L_x_3) ;  /* 0xfffffffc00b48947 */ /* 0x000fea000383ffff */
[----:B------:R-:W-:Y:S05]  /*04b0*/  EXIT ;  /* 0x000000000000794d */ /* 0x000fea0003800000 */
.L_x_4:
[----:B------:R-:W-:-:S00]  /*04c0*/  BRA `(.L_x_4) ;  /* 0xfffffffc00fc7947 */ /* 0x000fc0000383ffff */
[----:B------:R-:W-:-:S00]  /*04d0*/  NOP ;  /* 0x0000000000007918 */ /* 0x000fc00000000000 */
        /* <DEDUP_REMOVED lines=10> */
.L_x_5:


//--------------------- .nv.shared.reserved.0     --------------------------
	.section	.nv.shared.reserved.0,"aw",@nobits
	.weak		__nv_reservedSMEM_offset_0_alias
	.size		__nv_reservedSMEM_offset_0_alias, 0, 64
	.other		__nv_reservedSMEM_offset_0_alias,@"STO_CUDA_RESERVED_SHARED STV_DEFAULT"
__nv_reservedSMEM_offset_0_alias:
	.zero		0
	.zero		64


//--------------------- .nv.constant0._Z12copy_reshapePKfPf --------------------------
	.section	.nv.constant0._Z12copy_reshapePKfPf,"a",@progbits
	.sectionflags	@""
	.align	4
.nv.constant0._Z12copy_reshapePKfPf:
	.zero		912


//--------------------- SYMBOLS --------------------------

	.type		.nv.reservedSmem.offset0,@object
	.size		.nv.reservedSmem.offset0,0x4
